//
// Generated by NVIDIA NVVM Compiler
//
// Compiler Build ID: CL-36424714
// Cuda compilation tools, release 13.0, V13.0.88
// Based on NVVM 20.0.0
//

.version 9.0
.target sm_100
.address_size 64

	// .globl	_Z9vecAddGPUPdS_S_

.visible .entry _Z9vecAddGPUPdS_S_(
	.param .u64 .ptr .align 1 _Z9vecAddGPUPdS_S__param_0,
	.param .u64 .ptr .align 1 _Z9vecAddGPUPdS_S__param_1,
	.param .u64 .ptr .align 1 _Z9vecAddGPUPdS_S__param_2
)
{
	.reg .pred 	%p<2>;
	.reg .b32 	%r<2>;
	.reg .b64 	%rd<11>;
	.reg .b64 	%fd<4>;

	ld.param.u64 	%rd1, [_Z9vecAddGPUPdS_S__param_0];
	ld.param.u64 	%rd2, [_Z9vecAddGPUPdS_S__param_1];
	ld.param.u64 	%rd3, [_Z9vecAddGPUPdS_S__param_2];
	mov.u32 	%r1, %tid.x;
	setp.gt.u32 	%p1, %r1, 26;
	@%p1 bra 	$L__BB0_2;
	cvta.to.global.u64 	%rd4, %rd1;
	cvta.to.global.u64 	%rd5, %rd2;
	cvta.to.global.u64 	%rd6, %rd3;
	mul.wide.u32 	%rd7, %r1, 8;
	add.s64 	%rd8, %rd4, %rd7;
	ld.global.f64 	%fd1, [%rd8];
	add.s64 	%rd9, %rd5, %rd7;
	ld.global.f64 	%fd2, [%rd9];
	add.f64 	%fd3, %fd1, %fd2;
	add.s64 	%rd10, %rd6, %rd7;
	st.global.f64 	[%rd10], %fd3;
$L__BB0_2:
	ret;

}


// ===== COMPILED SASS (sm_100) =====

	.target	sm_100

	.elftype	@"ET_EXEC"


//--------------------- .note.nv.tkinfo           --------------------------
	.section	.note.nv.tkinfo,"",@"SHT_NOTE"
	.sectionflags	@"SHF_NOTE_NV_TKINFO"
	.tkinfo
        /*0018*/ 	.word	0x00000002
        /*0030*/ 	.string	""
        /*0030*/ 	.string	"ptxas"
        /*0030*/ 	.string	"Cuda compilation tools, release 13.0, V13.0.88"
        /*0030*/ 	.string	"Build cuda_13.0.r13.0/compiler.36424714_0"
        /*0030*/ 	.string	"-arch sm_100 -m 64 "



//--------------------- .note.nv.cuinfo           --------------------------
	.section	.note.nv.cuinfo,"",@"SHT_NOTE"
	.sectionflags	@"SHF_NOTE_NV_CUINFO"
        /*0018*/ 	.short	0x0002
        /*001a*/ 	.short	0x0064
        /*001c*/ 	.short	0x0082
	.zero		2


//--------------------- .nv.info                  --------------------------
	.section	.nv.info,"",@"SHT_CUDA_INFO"
	.align	4


	//----- nvinfo : EIATTR_REGCOUNT
	.align		4
        /*0000*/ 	.byte	0x04, 0x2f
        /*0002*/ 	.short	(.L_1 - .L_0)
	.align		4
.L_0:
        /*0004*/ 	.word	index@(_Z9vecAddGPUPdS_S_)
        /*0008*/ 	.word	0x0000000e


	//----- nvinfo : EIATTR_FRAME_SIZE
	.align		4
.L_1:
        /*000c*/ 	.byte	0x04, 0x11
        /*000e*/ 	.short	(.L_3 - .L_2)
	.align		4
.L_2:
        /*0010*/ 	.word	index@(_Z9vecAddGPUPdS_S_)
        /*0014*/ 	.word	0x00000000


	//----- nvinfo : EIATTR_MIN_STACK_SIZE
	.align		4
.L_3:
        /*0018*/ 	.byte	0x04, 0x12
        /*001a*/ 	.short	(.L_5 - .L_4)
	.align		4
.L_4:
        /*001c*/ 	.word	index@(_Z9vecAddGPUPdS_S_)
        /*0020*/ 	.word	0x00000000
.L_5:


//--------------------- .nv.compat                --------------------------
	.section	.nv.compat,"",@"SHT_CUDA_COMPAT_INFO"
	.align	4
        /*0000*/ 	.byte	0x02, 0x09, 0x00, 0x00, 0x02, 0x02, 0x01, 0x00, 0x02, 0x05, 0x05, 0x00, 0x03, 0x07, 0x01, 0x01
        /*0010*/ 	.byte	0x02, 0x03, 0x00, 0x00, 0x02, 0x06, 0x01, 0x00, 0x04, 0x0b, 0x08, 0x00, 0x01, 0x00, 0x00, 0x00
        /*0020*/ 	.byte	0x00, 0x00, 0x00, 0x00


//--------------------- .nv.info._Z9vecAddGPUPdS_S_ --------------------------
	.section	.nv.info._Z9vecAddGPUPdS_S_,"",@"SHT_CUDA_INFO"
	.sectionflags	@""
	.align	4


	//----- nvinfo : EIATTR_CUDA_API_VERSION
	.align		4
        /*0000*/ 	.byte	0x04, 0x37
        /*0002*/ 	.short	(.L_7 - .L_6)
.L_6:
        /*0004*/ 	.word	0x00000082


	//----- nvinfo : EIATTR_KPARAM_INFO
	.align		4
.L_7:
        /*0008*/ 	.byte	0x04, 0x17
        /*000a*/ 	.short	(.L_9 - .L_8)
.L_8:
        /*000c*/ 	.word	0x00000000
        /*0010*/ 	.short	0x0002
        /*0012*/ 	.short	0x0010
        /*0014*/ 	.byte	0x00, 0xf5, 0x21, 0x00


	//----- nvinfo : EIATTR_KPARAM_INFO
	.align		4
.L_9:
        /*0018*/ 	.byte	0x04, 0x17
        /*001a*/ 	.short	(.L_11 - .L_10)
.L_10:
        /*001c*/ 	.word	0x00000000
        /*0020*/ 	.short	0x0001
        /*0022*/ 	.short	0x0008
        /*0024*/ 	.byte	0x00, 0xf5, 0x21, 0x00


	//----- nvinfo : EIATTR_KPARAM_INFO
	.align		4
.L_11:
        /*0028*/ 	.byte	0x04, 0x17
        /*002a*/ 	.short	(.L_13 - .L_12)
.L_12:
        /*002c*/ 	.word	0x00000000
        /*0030*/ 	.short	0x0000
        /*0032*/ 	.short	0x0000
        /*0034*/ 	.byte	0x00, 0xf5, 0x21, 0x00


	//----- nvinfo : EIATTR_SPARSE_MMA_MASK
	.align		4
.L_13:
        /*0038*/ 	.byte	0x03, 0x50
        /*003a*/ 	.short	0x0000


	//----- nvinfo : EIATTR_MAXREG_COUNT
	.align		4
        /*003c*/ 	.byte	0x03, 0x1b
        /*003e*/ 	.short	0x00ff


	//----- nvinfo : EIATTR_MERCURY_ISA_VERSION
	.align		4
        /*0040*/ 	.byte	0x03, 0x5f
        /*0042*/ 	.short	0x0101


	//----- nvinfo : EIATTR_VRC_CTA_INIT_COUNT
	.align		4
        /*0044*/ 	.byte	0x02, 0x4a
	.zero		1
	.zero		1


	//----- nvinfo : EIATTR_EXIT_INSTR_OFFSETS
	.align		4
        /*0048*/ 	.byte	0x04, 0x1c
        /*004a*/ 	.short	(.L_15 - .L_14)


	//   ....[0]....
.L_14:
        /*004c*/ 	.word	0x00000030


	//   ....[1]....
        /*0050*/ 	.word	0x000000f0


	//----- nvinfo : EIATTR_CBANK_PARAM_SIZE
	.align		4
.L_15:
        /*0054*/ 	.byte	0x03, 0x19
        /*0056*/ 	.short	0x0018


	//----- nvinfo : EIATTR_PARAM_CBANK
	.align		4
        /*0058*/ 	.byte	0x04, 0x0a
        /*005a*/ 	.short	(.L_17 - .L_16)
	.align		4
.L_16:
        /*005c*/ 	.word	index@(.nv.constant0._Z9vecAddGPUPdS_S_)
        /*0060*/ 	.short	0x0380
        /*0062*/ 	.short	0x0018


	//----- nvinfo : EIATTR_SW_WAR
	.align		4
.L_17:
        /*0064*/ 	.byte	0x04, 0x36
        /*0066*/ 	.short	(.L_19 - .L_18)
.L_18:
        /*0068*/ 	.word	0x00000008
.L_19:


//--------------------- .nv.callgraph             --------------------------
	.section	.nv.callgraph,"",@"SHT_CUDA_CALLGRAPH"
	.align	4
	.sectionentsize	8
	.align		4
        /*0000*/ 	.word	0x00000000
	.align		4
        /*0004*/ 	.word	0xffffffff
	.align		4
        /*0008*/ 	.word	0x00000000
	.align		4
        /*000c*/ 	.word	0xfffffffe
	.align		4
        /*0010*/ 	.word	0x00000000
	.align		4
        /*0014*/ 	.word	0xfffffffd
	.align		4
        /*0018*/ 	.word	0x00000000
	.align		4
        /*001c*/ 	.word	0xfffffffc


//--------------------- .text._Z9vecAddGPUPdS_S_  --------------------------
	.section	.text._Z9vecAddGPUPdS_S_,"ax",@progbits
	.align	128
        .global         _Z9vecAddGPUPdS_S_
        .type           _Z9vecAddGPUPdS_S_,@function
        .size           _Z9vecAddGPUPdS_S_,(.L_x_1 - _Z9vecAddGPUPdS_S_)
        .other          _Z9vecAddGPUPdS_S_,@"STO_CUDA_ENTRY STV_DEFAULT"
_Z9vecAddGPUPdS_S_:
.text._Z9vecAddGPUPdS_S_:
[----:B------:R-:W-:Y:S01]  /*0000*/  LDC R1, c[0x0][0x37c] ;  /* 0x0000df00ff017b82 */ /* 0x000fe20000000800 */
[----:B------:R-:W0:Y:S02]  /*0010*/  S2R R11, SR_TID.X ;  /* 0x00000000000b7919 */ /* 0x000e240000002100 */
[----:B0-----:R-:W-:-:S13]  /*0020*/  ISETP.GT.U32.AND P0, PT, R11, 0x1a, PT ;  /* 0x0000001a0b00780c */ /* 0x001fda0003f04070 */
[----:B------:R-:W-:Y:S05]  /*0030*/  @P0 EXIT ;  /* 0x000000000000094d */ /* 0x000fea0003800000 */
[----:B------:R-:W0:Y:S01]  /*0040*/  LDC.64 R2, c[0x0][0x380] ;  /* 0x0000e000ff027b82 */ /* 0x000e220000000a00 */
[----:B------:R-:W1:Y:S07]  /*0050*/  LDCU.64 UR4, c[0x0][0x358] ;  /* 0x00006b00ff0477ac */ /* 0x000e6e0008000a00 */
[----:B------:R-:W2:Y:S08]  /*0060*/  LDC.64 R4, c[0x0][0x388] ;  /* 0x0000e200ff047b82 */ /* 0x000eb00000000a00 */
[----:B------:R-:W3:Y:S01]  /*0070*/  LDC.64 R8, c[0x0][0x390] ;  /* 0x0000e400ff087b82 */ /* 0x000ee20000000a00 */
[----:B0-----:R-:W-:-:S06]  /*0080*/  IMAD.WIDE.U32 R2, R11, 0x8, R2 ;  /* 0x000000080b027825 */ /* 0x001fcc00078e0002 */
[----:B-1----:R-:W4:Y:S01]  /*0090*/  LDG.E.64 R2, desc[UR4][R2.64] ;  /* 0x0000000402027981 */ /* 0x002f22000c1e1b00 */
[----:B--2---:R-:W-:-:S06]  /*00a0*/  IMAD.WIDE.U32 R4, R11, 0x8, R4 ;  /* 0x000000080b047825 */ /* 0x004fcc00078e0004 */
[----:B------:R-:W4:Y:S01]  /*00b0*/  LDG.E.64 R4, desc[UR4][R4.64] ;  /* 0x0000000404047981 */ /* 0x000f22000c1e1b00 */
[----:B---3--:R-:W-:Y:S01]  /*00c0*/  IMAD.WIDE.U32 R8, R11, 0x8, R8 ;  /* 0x000000080b087825 */ /* 0x008fe200078e0008 */
[----:B----4-:R-:W-:-:S07]  /*00d0*/  DADD R6, R2, R4 ;  /* 0x0000000002067229 */ /* 0x010fce0000000004 */
[----:B------:R-:W-:Y:S01]  /*00e0*/  STG.E.64 desc[UR4][R8.64], R6 ;  /* 0x0000000608007986 */ /* 0x000fe2000c101b04 */
[----:B------:R-:W-:Y:S05]  /*00f0*/  EXIT ;  /* 0x000000000000794d */ /* 0x000fea0003800000 */
.L_x_0:
[----:B------:R-:W-:-:S00]  /*0100*/  BRA `(.L_x_0) ;  /* 0xfffffffc00fc7947 */ /* 0x000fc0000383ffff */
[----:B------:R-:W-:-:S00]  /*0110*/  NOP ;  /* 0x0000000000007918 */ /* 0x000fc00000000000 */
        /* <DEDUP_REMOVED lines=14> */
.L_x_1:


//--------------------- .nv.shared.reserved.0     --------------------------
	.section	.nv.shared.reserved.0,"aw",@nobits
	.weak		__nv_reservedSMEM_offset_0_alias
	.size		__nv_reservedSMEM_offset_0_alias, 0, 64
	.other		__nv_reservedSMEM_offset_0_alias,@"STO_CUDA_RESERVED_SHARED STV_DEFAULT"
__nv_reservedSMEM_offset_0_alias:
	.zero		0
	.zero		64


//--------------------- .nv.constant0._Z9vecAddGPUPdS_S_ --------------------------
	.section	.nv.constant0._Z9vecAddGPUPdS_S_,"a",@progbits
	.sectionflags	@""
	.align	4
.nv.constant0._Z9vecAddGPUPdS_S_:
	.zero		920


//--------------------- SYMBOLS --------------------------

	.type		.nv.reservedSmem.offset0,@object
	.size		.nv.reservedSmem.offset0,0x4
